//
// Generated by NVIDIA NVVM Compiler
//
// Compiler Build ID: CL-36424714
// Cuda compilation tools, release 13.0, V13.0.88
// Based on NVVM 20.0.0
//

.version 9.0
.target sm_100
.address_size 64

	// .globl	_Z9my_kernelPf

.visible .entry _Z9my_kernelPf(
	.param .u64 .ptr .align 1 _Z9my_kernelPf_param_0
)
{
	.reg .pred 	%p<2>;
	.reg .b32 	%r<6>;
	.reg .b64 	%rd<5>;

	ld.param.u64 	%rd1, [_Z9my_kernelPf_param_0];
	mov.u32 	%r2, %ctaid.x;
	mov.u32 	%r3, %ntid.x;
	mov.u32 	%r4, %tid.x;
	mad.lo.s32 	%r1, %r2, %r3, %r4;
	setp.gt.u32 	%p1, %r1, 9;
	@%p1 bra 	$L__BB0_2;
	cvta.to.global.u64 	%rd2, %rd1;
	mul.wide.u32 	%rd3, %r1, 4;
	add.s64 	%rd4, %rd2, %rd3;
	mov.b32 	%r5, 1065353216;
	st.global.u32 	[%rd4], %r5;
$L__BB0_2:
	ret;

}


// ===== COMPILED SASS (sm_100) =====

	.target	sm_100

	.elftype	@"ET_EXEC"


//--------------------- .note.nv.tkinfo           --------------------------
	.section	.note.nv.tkinfo,"",@"SHT_NOTE"
	.sectionflags	@"SHF_NOTE_NV_TKINFO"
	.tkinfo
        /*0018*/ 	.word	0x00000002
        /*0030*/ 	.string	""
        /*0030*/ 	.string	"ptxas"
        /*0030*/ 	.string	"Cuda compilation tools, release 13.0, V13.0.88"
        /*0030*/ 	.string	"Build cuda_13.0.r13.0/compiler.36424714_0"
        /*0030*/ 	.string	"-arch sm_100 -m 64 "



//--------------------- .note.nv.cuinfo           --------------------------
	.section	.note.nv.cuinfo,"",@"SHT_NOTE"
	.sectionflags	@"SHF_NOTE_NV_CUINFO"
        /*0018*/ 	.short	0x0002
        /*001a*/ 	.short	0x0064
        /*001c*/ 	.short	0x0082
	.zero		2


//--------------------- .nv.info                  --------------------------
	.section	.nv.info,"",@"SHT_CUDA_INFO"
	.align	4


	//----- nvinfo : EIATTR_REGCOUNT
	.align		4
        /*0000*/ 	.byte	0x04, 0x2f
        /*0002*/ 	.short	(.L_1 - .L_0)
	.align		4
.L_0:
        /*0004*/ 	.word	index@(_Z9my_kernelPf)
        /*0008*/ 	.word	0x0000000a


	//----- nvinfo : EIATTR_FRAME_SIZE
	.align		4
.L_1:
        /*000c*/ 	.byte	0x04, 0x11
        /*000e*/ 	.short	(.L_3 - .L_2)
	.align		4
.L_2:
        /*0010*/ 	.word	index@(_Z9my_kernelPf)
        /*0014*/ 	.word	0x00000000


	//----- nvinfo : EIATTR_MIN_STACK_SIZE
	.align		4
.L_3:
        /*0018*/ 	.byte	0x04, 0x12
        /*001a*/ 	.short	(.L_5 - .L_4)
	.align		4
.L_4:
        /*001c*/ 	.word	index@(_Z9my_kernelPf)
        /*0020*/ 	.word	0x00000000
.L_5:


//--------------------- .nv.compat                --------------------------
	.section	.nv.compat,"",@"SHT_CUDA_COMPAT_INFO"
	.align	4
        /*0000*/ 	.byte	0x02, 0x09, 0x00, 0x00, 0x02, 0x02, 0x01, 0x00, 0x02, 0x05, 0x05, 0x00, 0x03, 0x07, 0x01, 0x01
        /*0010*/ 	.byte	0x02, 0x03, 0x00, 0x00, 0x02, 0x06, 0x01, 0x00, 0x04, 0x0b, 0x08, 0x00, 0x09, 0x00, 0x00, 0x00
        /*0020*/ 	.byte	0x00, 0x00, 0x00, 0x00


//--------------------- .nv.info._Z9my_kernelPf   --------------------------
	.section	.nv.info._Z9my_kernelPf,"",@"SHT_CUDA_INFO"
	.sectionflags	@""
	.align	4


	//----- nvinfo : EIATTR_CUDA_API_VERSION
	.align		4
        /*0000*/ 	.byte	0x04, 0x37
        /*0002*/ 	.short	(.L_7 - .L_6)
.L_6:
        /*0004*/ 	.word	0x00000082


	//----- nvinfo : EIATTR_KPARAM_INFO
	.align		4
.L_7:
        /*0008*/ 	.byte	0x04, 0x17
        /*000a*/ 	.short	(.L_9 - .L_8)
.L_8:
        /*000c*/ 	.word	0x00000000
        /*0010*/ 	.short	0x0000
        /*0012*/ 	.short	0x0000
        /*0014*/ 	.byte	0x00, 0xf5, 0x21, 0x00


	//----- nvinfo : EIATTR_SPARSE_MMA_MASK
	.align		4
.L_9:
        /*0018*/ 	.byte	0x03, 0x50
        /*001a*/ 	.short	0x0000


	//----- nvinfo : EIATTR_MAXREG_COUNT
	.align		4
        /*001c*/ 	.byte	0x03, 0x1b
        /*001e*/ 	.short	0x00ff


	//----- nvinfo : EIATTR_MERCURY_ISA_VERSION
	.align		4
        /*0020*/ 	.byte	0x03, 0x5f
        /*0022*/ 	.short	0x0101


	//----- nvinfo : EIATTR_VRC_CTA_INIT_COUNT
	.align		4
        /*0024*/ 	.byte	0x02, 0x4a
	.zero		1
	.zero		1


	//----- nvinfo : EIATTR_EXIT_INSTR_OFFSETS
	.align		4
        /*0028*/ 	.byte	0x04, 0x1c
        /*002a*/ 	.short	(.L_11 - .L_10)


	//   ....[0]....
.L_10:
        /*002c*/ 	.word	0x00000060


	//   ....[1]....
        /*0030*/ 	.word	0x000000c0


	//----- nvinfo : EIATTR_CBANK_PARAM_SIZE
	.align		4
.L_11:
        /*0034*/ 	.byte	0x03, 0x19
        /*0036*/ 	.short	0x0008


	//----- nvinfo : EIATTR_PARAM_CBANK
	.align		4
        /*0038*/ 	.byte	0x04, 0x0a
        /*003a*/ 	.short	(.L_13 - .L_12)
	.align		4
.L_12:
        /*003c*/ 	.word	index@(.nv.constant0._Z9my_kernelPf)
        /*0040*/ 	.short	0x0380
        /*0042*/ 	.short	0x0008


	//----- nvinfo : EIATTR_SW_WAR
	.align		4
.L_13:
        /*0044*/ 	.byte	0x04, 0x36
        /*0046*/ 	.short	(.L_15 - .L_14)
.L_14:
        /*0048*/ 	.word	0x00000008
.L_15:


//--------------------- .nv.callgraph             --------------------------
	.section	.nv.callgraph,"",@"SHT_CUDA_CALLGRAPH"
	.align	4
	.sectionentsize	8
	.align		4
        /*0000*/ 	.word	0x00000000
	.align		4
        /*0004*/ 	.word	0xffffffff
	.align		4
        /*0008*/ 	.word	0x00000000
	.align		4
        /*000c*/ 	.word	0xfffffffe
	.align		4
        /*0010*/ 	.word	0x00000000
	.align		4
        /*0014*/ 	.word	0xfffffffd
	.align		4
        /*0018*/ 	.word	0x00000000
	.align		4
        /*001c*/ 	.word	0xfffffffc


//--------------------- .text._Z9my_kernelPf      --------------------------
	.section	.text._Z9my_kernelPf,"ax",@progbits
	.align	128
        .global         _Z9my_kernelPf
        .type           _Z9my_kernelPf,@function
        .size           _Z9my_kernelPf,(.L_x_1 - _Z9my_kernelPf)
        .other          _Z9my_kernelPf,@"STO_CUDA_ENTRY STV_DEFAULT"
_Z9my_kernelPf:
.text._Z9my_kernelPf:
[----:B------:R-:W-:Y:S01]  /*0000*/  LDC R1, c[0x0][0x37c] ;  /* 0x0000df00ff017b82 */ /* 0x000fe20000000800 */
[----:B------:R-:W0:Y:S07]  /*0010*/  S2R R0, SR_TID.X ;  /* 0x0000000000007919 */ /* 0x000e2e0000002100 */
[----:B------:R-:W0:Y:S08]  /*0020*/  S2UR UR4, SR_CTAID.X ;  /* 0x00000000000479c3 */ /* 0x000e300000002500 */
[----:B------:R-:W0:Y:S02]  /*0030*/  LDC R5, c[0x0][0x360] ;  /* 0x0000d800ff057b82 */ /* 0x000e240000000800 */
[----:B0-----:R-:W-:-:S05]  /*0040*/  IMAD R5, R5, UR4, R0 ;  /* 0x0000000405057c24 */ /* 0x001fca000f8e0200 */
[----:B------:R-:W-:-:S13]  /*0050*/  ISETP.GT.U32.AND P0, PT, R5, 0x9, PT ;  /* 0x000000090500780c */ /* 0x000fda0003f04070 */
[----:B------:R-:W-:Y:S05]  /*0060*/  @P0 EXIT ;  /* 0x000000000000094d */ /* 0x000fea0003800000 */
[----:B------:R-:W0:Y:S01]  /*0070*/  LDC.64 R2, c[0x0][0x380] ;  /* 0x0000e000ff027b82 */ /* 0x000e220000000a00 */
[----:B------:R-:W1:Y:S01]  /*0080*/  LDCU.64 UR4, c[0x0][0x358] ;  /* 0x00006b00ff0477ac */ /* 0x000e620008000a00 */
[----:B------:R-:W-:Y:S02]  /*0090*/  HFMA2 R7, -RZ, RZ, 1.875, 0 ;  /* 0x3f800000ff077431 */ /* 0x000fe400000001ff */
[----:B0-----:R-:W-:-:S05]  /*00a0*/  IMAD.WIDE.U32 R2, R5, 0x4, R2 ;  /* 0x0000000405027825 */ /* 0x001fca00078e0002 */
[----:B-1----:R-:W-:Y:S01]  /*00b0*/  STG.E desc[UR4][R2.64], R7 ;  /* 0x0000000702007986 */ /* 0x002fe2000c101904 */
[----:B------:R-:W-:Y:S05]  /*00c0*/  EXIT ;  /* 0x000000000000794d */ /* 0x000fea0003800000 */
.L_x_0:
[----:B------:R-:W-:-:S00]  /*00d0*/  BRA `(.L_x_0) ;  /* 0xfffffffc00fc7947 */ /* 0x000fc0000383ffff */
[----:B------:R-:W-:-:S00]  /*00e0*/  NOP ;  /* 0x0000000000007918 */ /* 0x000fc00000000000 */
        /* <DEDUP_REMOVED lines=9> */
.L_x_1:


//--------------------- .nv.shared.reserved.0     --------------------------
	.section	.nv.shared.reserved.0,"aw",@nobits
	.weak		__nv_reservedSMEM_offset_0_alias
	.size		__nv_reservedSMEM_offset_0_alias, 0, 64
	.other		__nv_reservedSMEM_offset_0_alias,@"STO_CUDA_RESERVED_SHARED STV_DEFAULT"
__nv_reservedSMEM_offset_0_alias:
	.zero		0
	.zero		64


//--------------------- .nv.constant0._Z9my_kernelPf --------------------------
	.section	.nv.constant0._Z9my_kernelPf,"a",@progbits
	.sectionflags	@""
	.align	4
.nv.constant0._Z9my_kernelPf:
	.zero		904


//--------------------- SYMBOLS --------------------------

	.type		.nv.reservedSmem.offset0,@object
	.size		.nv.reservedSmem.offset0,0x4
